	.headerflags	@"EF_CUDA_TEXMODE_UNIFIED EF_CUDA_64BIT_ADDRESS EF_CUDA_ACCELERATORS EF_CUDA_SM90 EF_CUDA_VIRTUAL_SM(EF_CUDA_SM90)"
	.elftype	@"ET_EXEC"


//--------------------- .nv.info                  --------------------------
	.section	.nv.info,"",@"SHT_CUDA_INFO"
	.align	4


	//----- nvinfo : EIATTR_REGCOUNT
	.align		4
        /*0000*/ 	.byte	0x04, 0x2f
        /*0002*/ 	.short	(.L_1 - .L_0)
	.align		4
.L_0:
        /*0004*/ 	.word	index@(triton_poi_fused_cat_40)
        /*0008*/ 	.word	0x00000010


	//----- nvinfo : EIATTR_MIN_STACK_SIZE
	.align		4
.L_1:
        /*000c*/ 	.byte	0x04, 0x12
        /*000e*/ 	.short	(.L_3 - .L_2)
	.align		4
.L_2:
        /*0010*/ 	.word	index@(triton_poi_fused_cat_40)
        /*0014*/ 	.word	0x00000000


	//----- nvinfo : EIATTR_FRAME_SIZE
	.align		4
.L_3:
        /*0018*/ 	.byte	0x04, 0x11
        /*001a*/ 	.short	(.L_5 - .L_4)
	.align		4
.L_4:
        /*001c*/ 	.word	index@(triton_poi_fused_cat_40)
        /*0020*/ 	.word	0x00000000


	//----- nvinfo : EIATTR_MIN_STACK_SIZE
	.align		4
.L_5:
        /*0024*/ 	.byte	0x04, 0x12
        /*0026*/ 	.short	(.L_7 - .L_6)
	.align		4
.L_6:
        /*0028*/ 	.word	index@(triton_poi_fused_cat_40)
        /*002c*/ 	.word	0x00000000
.L_7:


//--------------------- .nv.info.triton_poi_fused_cat_40 --------------------------
	.section	.nv.info.triton_poi_fused_cat_40,"",@"SHT_CUDA_INFO"
	.sectionflags	@""
	.align	4


	//----- nvinfo : EIATTR_CUDA_API_VERSION
	.align		4
        /*0000*/ 	.byte	0x04, 0x37
        /*0002*/ 	.short	(.L_9 - .L_8)
.L_8:
        /*0004*/ 	.word	0x0000007c


	//----- nvinfo : EIATTR_KPARAM_INFO
	.align		4
.L_9:
        /*0008*/ 	.byte	0x04, 0x17
        /*000a*/ 	.short	(.L_11 - .L_10)
.L_10:
        /*000c*/ 	.word	0x00000000
        /*0010*/ 	.short	0x0003
        /*0012*/ 	.short	0x0018
        /*0014*/ 	.byte	0x00, 0xf0, 0x11, 0x00


	//----- nvinfo : EIATTR_KPARAM_INFO
	.align		4
.L_11:
        /*0018*/ 	.byte	0x04, 0x17
        /*001a*/ 	.short	(.L_13 - .L_12)
.L_12:
        /*001c*/ 	.word	0x00000000
        /*0020*/ 	.short	0x0002
        /*0022*/ 	.short	0x0010
        /*0024*/ 	.byte	0x00, 0xf4, 0x21, 0x00


	//----- nvinfo : EIATTR_KPARAM_INFO
	.align		4
.L_13:
        /*0028*/ 	.byte	0x04, 0x17
        /*002a*/ 	.short	(.L_15 - .L_14)
.L_14:
        /*002c*/ 	.word	0x00000000
        /*0030*/ 	.short	0x0001
        /*0032*/ 	.short	0x0008
        /*0034*/ 	.byte	0x00, 0xf4, 0x21, 0x00


	//----- nvinfo : EIATTR_KPARAM_INFO
	.align		4
.L_15:
        /*0038*/ 	.byte	0x04, 0x17
        /*003a*/ 	.short	(.L_17 - .L_16)
.L_16:
        /*003c*/ 	.word	0x00000000
        /*0040*/ 	.short	0x0000
        /*0042*/ 	.short	0x0000
        /*0044*/ 	.byte	0x00, 0xf4, 0x21, 0x00


	//----- nvinfo : EIATTR_SPARSE_MMA_MASK
	.align		4
.L_17:
        /*0048*/ 	.byte	0x03, 0x50
        /*004a*/ 	.short	0x0000


	//----- nvinfo : EIATTR_MAXREG_COUNT
	.align		4
        /*004c*/ 	.byte	0x03, 0x1b
        /*004e*/ 	.short	0x00ff


	//----- nvinfo : EIATTR_EXIT_INSTR_OFFSETS
	.align		4
        /*0050*/ 	.byte	0x04, 0x1c
        /*0052*/ 	.short	(.L_19 - .L_18)


	//   ....[0]....
.L_18:
        /*0054*/ 	.word	0x00000430


	//----- nvinfo : EIATTR_REQNTID
	.align		4
.L_19:
        /*0058*/ 	.byte	0x04, 0x10
        /*005a*/ 	.short	(.L_21 - .L_20)
.L_20:
        /*005c*/ 	.word	0x00000100
        /*0060*/ 	.word	0x00000001
        /*0064*/ 	.word	0x00000001


	//----- nvinfo : EIATTR_CBANK_PARAM_SIZE
	.align		4
.L_21:
        /*0068*/ 	.byte	0x03, 0x19
        /*006a*/ 	.short	0x001c


	//----- nvinfo : EIATTR_PARAM_CBANK
	.align		4
        /*006c*/ 	.byte	0x04, 0x0a
        /*006e*/ 	.short	(.L_23 - .L_22)
	.align		4
.L_22:
        /*0070*/ 	.word	index@(.nv.constant0.triton_poi_fused_cat_40)
        /*0074*/ 	.short	0x0210
        /*0076*/ 	.short	0x001c


	//----- nvinfo : EIATTR_SW_WAR
	.align		4
.L_23:
        /*0078*/ 	.byte	0x04, 0x36
        /*007a*/ 	.short	(.L_25 - .L_24)
.L_24:
        /*007c*/ 	.word	0x00000008
.L_25:


//--------------------- .nv.callgraph             --------------------------
	.section	.nv.callgraph,"",@"SHT_CUDA_CALLGRAPH"
	.align	4
	.sectionentsize	8
	.align		4
        /*0000*/ 	.word	0x00000000
	.align		4
        /*0004*/ 	.word	0xffffffff
	.align		4
        /*0008*/ 	.word	0x00000000
	.align		4
        /*000c*/ 	.word	0xfffffffe
	.align		4
        /*0010*/ 	.word	0x00000000
	.align		4
        /*0014*/ 	.word	0xfffffffd
	.align		4
        /*0018*/ 	.word	0x00000000
	.align		4
        /*001c*/ 	.word	0xfffffffc


//--------------------- .text.triton_poi_fused_cat_40 --------------------------
	.section	.text.triton_poi_fused_cat_40,"ax",@progbits
	.align	128
        .global         triton_poi_fused_cat_40
        .type           triton_poi_fused_cat_40,@function
        .size           triton_poi_fused_cat_40,(.L_x_1 - triton_poi_fused_cat_40)
        .other          triton_poi_fused_cat_40,@"STO_CUDA_ENTRY STV_DEFAULT"
triton_poi_fused_cat_40:
.text.triton_poi_fused_cat_40:
[----:B------:R-:W-:Y:S01]  /*0000*/  LDC R1, c[0x0][0x28] ;  /* 0x00000a00ff017b82 */ /* 0x000fe20000000800 */
[----:B------:R-:W1:Y:S07]  /*0010*/  S2R R0, SR_TID.X ;  /* 0x0000000000007919 */ /* 0x000e6e0000002100 */
[----:B------:R-:W2:Y:S01]  /*0020*/  LDC.64 R8, c[0x0][0x210] ;  /* 0x00008400ff087b82 */ /* 0x000ea20000000a00 */
[----:B------:R-:W-:Y:S01]  /*0030*/  CS2R R6, SRZ ;  /* 0x0000000000067805 */ /* 0x000fe2000001ff00 */
[----:B------:R-:W-:Y:S01]  /*0040*/  ULDC.64 UR4, c[0x0][0x208] ;  /* 0x0000820000047ab9 */ /* 0x000fe20000000a00 */
[----:B------:R-:W3:Y:S01]  /*0050*/  S2R R3, SR_CTAID.X ;  /* 0x0000000000037919 */ /* 0x000ee20000002500 */
[----:B------:R-:W-:Y:S01]  /*0060*/  ULDC.64 UR6, c[0x0][0x218] ;  /* 0x0000860000067ab9 */ /* 0x000fe20000000a00 */
[----:B-1----:R-:W-:-:S05]  /*0070*/  IMAD.SHL.U32 R0, R0, 0x2, RZ ;  /* 0x0000000200007824 */ /* 0x002fca00078e00ff */
[----:B------:R-:W-:-:S05]  /*0080*/  LOP3.LUT R0, R0, 0x1fe, RZ, 0xc0, !PT ;  /* 0x000001fe00007812 */ /* 0x000fca00078ec0ff */
[----:B---3--:R-:W-:-:S04]  /*0090*/  IMAD R0, R3, 0x200, R0 ;  /* 0x0000020003007824 */ /* 0x008fc800078e0200 */
[----:B------:R-:W-:-:S05]  /*00a0*/  IMAD.HI R2, R0, 0x2aaaaaab, RZ ;  /* 0x2aaaaaab00027827 */ /* 0x000fca00078e02ff */
[----:B------:R-:W-:-:S04]  /*00b0*/  SHF.R.U32.HI R3, RZ, 0x1f, R2 ;  /* 0x0000001fff037819 */ /* 0x000fc80000011602 */
[----:B------:R-:W-:-:S05]  /*00c0*/  LEA.HI.SX32 R3, R2, R3, 0x1c ;  /* 0x0000000302037211 */ /* 0x000fca00078fe2ff */
[----:B------:R-:W-:-:S04]  /*00d0*/  IMAD R10, R3, -0x60, R0 ;  /* 0xffffffa0030a7824 */ /* 0x000fc800078e0200 */
[----:B------:R-:W-:Y:S01]  /*00e0*/  IMAD R11, R3, 0x80, R10 ;  /* 0x00000080030b7824 */ /* 0x000fe200078e020a */
[----:B------:R-:W-:-:S04]  /*00f0*/  ISETP.GE.AND P1, PT, R10, 0x40, PT ;  /* 0x000000400a00780c */ /* 0x000fc80003f26270 */
[----:B------:R-:W-:-:S05]  /*0100*/  IADD3 R5, R11, 0x40, RZ ;  /* 0x000000400b057810 */ /* 0x000fca0007ffe0ff */
[----:B--2---:R-:W-:-:S05]  /*0110*/  IMAD.WIDE R4, R5, 0x4, R8 ;  /* 0x0000000405047825 */ /* 0x004fca00078e0208 */
[----:B------:R1:W2:Y:S01]  /*0120*/  @!P1 LDG.E.EL.64 R6, desc[UR4][R4.64] ;  /* 0x0000000404069981 */ /* 0x0002a2000c2e1b00 */
[----:B------:R-:W-:Y:S01]  /*0130*/  IMAD.SHL.U32 R13, R3, 0x20, RZ ;  /* 0x00000020030d7824 */ /* 0x000fe200078e00ff */
[----:B------:R-:W-:Y:S01]  /*0140*/  SHF.R.S32.HI R12, RZ, 0x1f, R10 ;  /* 0x0000001fff0c7819 */ /* 0x000fe2000001140a */
[----:B------:R-:W-:Y:S01]  /*0150*/  IMAD.WIDE R8, R11, 0x4, R8 ;  /* 0x000000040b087825 */ /* 0x000fe200078e0208 */
[----:B------:R-:W-:Y:S02]  /*0160*/  CS2R R2, SRZ ;  /* 0x0000000000027805 */ /* 0x000fe4000001ff00 */
[----:B------:R-:W-:Y:S02]  /*0170*/  ISETP.GT.AND P0, PT, R10, 0x3f, PT ;  /* 0x0000003f0a00780c */ /* 0x000fe40003f04270 */
[----:B------:R-:W-:Y:S02]  /*0180*/  IADD3 R11, P2, R10, R13, RZ ;  /* 0x0000000d0a0b7210 */ /* 0x000fe40007f5e0ff */
[----:B------:R-:W3:Y:S02]  /*0190*/  @!P1 LDG.E.EL.64 R2, desc[UR4][R8.64] ;  /* 0x0000000408029981 */ /* 0x000ee4000c2e1b00 */
[----:B------:R-:W-:-:S02]  /*01a0*/  LEA.HI.X.SX32 R12, R13, R12, 0x1, P2 ;  /* 0x0000000c0d0c7211 */ /* 0x000fc400010f0eff */
[C---:B------:R-:W-:Y:S02]  /*01b0*/  LEA R10, P2, R11.reuse, UR6, 0x2 ;  /* 0x000000060b0a7c11 */ /* 0x040fe4000f8410ff */
[----:B-1----:R-:W-:Y:S02]  /*01c0*/  CS2R R4, SRZ ;  /* 0x0000000000047805 */ /* 0x002fe4000001ff00 */
[----:B------:R-:W-:-:S05]  /*01d0*/  LEA.HI.X R11, R11, UR7, R12, 0x2, P2 ;  /* 0x000000070b0b7c11 */ /* 0x000fca00090f140c */
[----:B------:R1:W4:Y:S02]  /*01e0*/  @P0 LDG.E.EL.64 R4, desc[UR4][R10.64+-0x100] ;  /* 0xffff00040a040981 */ /* 0x000324000c2e1b00 */
[----:B-1----:R-:W-:Y:S01]  /*01f0*/  HFMA2.MMA R11, -RZ, RZ, 1.625, 0 ;  /* 0x3e800000ff0b7435 */ /* 0x002fe200000001ff */
[----:B--2---:R-:W-:Y:S02]  /*0200*/  SEL R6, R6, RZ, !P1 ;  /* 0x000000ff06067207 */ /* 0x004fe40004800000 */
[----:B------:R-:W-:-:S03]  /*0210*/  SEL R7, R7, RZ, !P1 ;  /* 0x000000ff07077207 */ /* 0x000fc60004800000 */
[----:B------:R-:W-:Y:S02]  /*0220*/  FADD R6, RZ, -R6 ;  /* 0x80000006ff067221 */ /* 0x000fe40000000000 */
[----:B------:R-:W-:Y:S02]  /*0230*/  FADD R7, RZ, -R7 ;  /* 0x80000007ff077221 */ /* 0x000fe40000000000 */
[----:B------:R-:W-:Y:S02]  /*0240*/  FMUL R6, R6, 1.4426950216293334961 ;  /* 0x3fb8aa3b06067820 */ /* 0x000fe40000400000 */
[----:B------:R-:W-:-:S03]  /*0250*/  FMUL R12, R7, 1.4426950216293334961 ;  /* 0x3fb8aa3b070c7820 */ /* 0x000fc60000400000 */
[----:B------:R-:W-:Y:S02]  /*0260*/  FSETP.GEU.AND P2, PT, R6, -126, PT ;  /* 0xc2fc00000600780b */ /* 0x000fe40003f4e000 */
[----:B------:R-:W-:-:S11]  /*0270*/  FSETP.GEU.AND P3, PT, R12, -126, PT ;  /* 0xc2fc00000c00780b */ /* 0x000fd60003f6e000 */
[----:B------:R-:W-:Y:S02]  /*0280*/  @!P2 FMUL R6, R6, 0.5 ;  /* 0x3f0000000606a820 */ /* 0x000fe40000400000 */
[----:B------:R-:W-:Y:S02]  /*0290*/  @!P3 FMUL R12, R12, 0.5 ;  /* 0x3f0000000c0cb820 */ /* 0x000fe40000400000 */
[----:B------:R-:W1:Y:S08]  /*02a0*/  MUFU.EX2 R7, R6 ;  /* 0x0000000600077308 */ /* 0x000e700000000800 */
[----:B------:R-:W2:Y:S01]  /*02b0*/  MUFU.EX2 R8, R12 ;  /* 0x0000000c00087308 */ /* 0x000ea20000000800 */
[----:B-1----:R-:W-:-:S04]  /*02c0*/  @!P2 FMUL R7, R7, R7 ;  /* 0x000000070707a220 */ /* 0x002fc80000400000 */
[----:B------:R-:W-:Y:S02]  /*02d0*/  FADD R9, R7, 1 ;  /* 0x3f80000007097421 */ /* 0x000fe40000000000 */
[----:B------:R-:W1:Y:S01]  /*02e0*/  LDC.64 R6, c[0x0][0x220] ;  /* 0x00008800ff067b82 */ /* 0x000e620000000a00 */
[----:B--2---:R-:W-:-:S04]  /*02f0*/  @!P3 FMUL R8, R8, R8 ;  /* 0x000000080808b220 */ /* 0x004fc80000400000 */
[----:B------:R-:W-:Y:S01]  /*0300*/  FADD R8, R8, 1 ;  /* 0x3f80000008087421 */ /* 0x000fe20000000000 */
[----:B------:R-:W-:-:S04]  /*0310*/  FSETP.GT.AND P2, PT, R9, 8.50705917302346158658e+37, PT ;  /* 0x7e8000000900780b */ /* 0x000fc80003f44000 */
[----:B------:R-:W-:-:S09]  /*0320*/  FSETP.GT.AND P3, PT, R8, 8.50705917302346158658e+37, PT ;  /* 0x7e8000000800780b */ /* 0x000fd20003f64000 */
[----:B------:R-:W-:-:S04]  /*0330*/  @P2 FMUL R9, R9, 0.25 ;  /* 0x3e80000009092820 */ /* 0x000fc80000400000 */
[----:B------:R-:W-:Y:S02]  /*0340*/  @P3 FMUL R8, R8, 0.25 ;  /* 0x3e80000008083820 */ /* 0x000fe40000400000 */
[----:B------:R-:W2:Y:S08]  /*0350*/  MUFU.RCP R9, R9 ;  /* 0x0000000900097308 */ /* 0x000eb00000001000 */
[----:B------:R-:W5:Y:S01]  /*0360*/  MUFU.RCP R8, R8 ;  /* 0x0000000800087308 */ /* 0x000f620000001000 */
[----:B------:R-:W-:-:S02]  /*0370*/  FSEL R10, R11, 1, P2 ;  /* 0x3f8000000b0a7808 */ /* 0x000fc40001000000 */
[----:B------:R-:W-:Y:S02]  /*0380*/  FSEL R11, R11, 1, P3 ;  /* 0x3f8000000b0b7808 */ /* 0x000fe40001800000 */
[----:B---3--:R-:W-:Y:S02]  /*0390*/  SEL R13, R2, RZ, !P1 ;  /* 0x000000ff020d7207 */ /* 0x008fe40004800000 */
[----:B------:R-:W-:Y:S01]  /*03a0*/  SEL R2, R3, RZ, !P1 ;  /* 0x000000ff03027207 */ /* 0x000fe20004800000 */
[----:B--2---:R-:W-:Y:S01]  /*03b0*/  FMUL R10, R9, R10 ;  /* 0x0000000a090a7220 */ /* 0x004fe20000400000 */
[----:B-1----:R-:W-:-:S04]  /*03c0*/  IMAD.WIDE R6, R0, 0x4, R6 ;  /* 0x0000000400067825 */ /* 0x002fc800078e0206 */
[----:B-----5:R-:W-:Y:S01]  /*03d0*/  FMUL R11, R8, R11 ;  /* 0x0000000b080b7220 */ /* 0x020fe20000400000 */
[----:B------:R-:W-:Y:S01]  /*03e0*/  FMUL R10, R13, R10 ;  /* 0x0000000a0d0a7220 */ /* 0x000fe20000400000 */
[----:B----4-:R-:W-:Y:S02]  /*03f0*/  @P1 SEL R10, R4, RZ, P0 ;  /* 0x000000ff040a1207 */ /* 0x010fe40000000000 */
[----:B------:R-:W-:Y:S01]  /*0400*/  FMUL R11, R2, R11 ;  /* 0x0000000b020b7220 */ /* 0x000fe20000400000 */
[----:B------:R-:W-:-:S05]  /*0410*/  @P1 SEL R11, R5, RZ, P0 ;  /* 0x000000ff050b1207 */ /* 0x000fca0000000000 */
[----:B------:R-:W-:Y:S01]  /*0420*/  STG.E.64 desc[UR4][R6.64], R10 ;  /* 0x0000000a06007986 */ /* 0x000fe2000c101b04 */
[----:B------:R-:W-:Y:S05]  /*0430*/  EXIT ;  /* 0x000000000000794d */ /* 0x000fea0003800000 */
.L_x_0:
[----:B------:R-:W-:-:S00]  /*0440*/  BRA `(.L_x_0) ;  /* 0xfffffffc00fc7947 */ /* 0x000fc0000383ffff */
[----:B------:R-:W-:-:S00]  /*0450*/  NOP ;  /* 0x0000000000007918 */ /* 0x000fc00000000000 */
        /* <DEDUP_REMOVED lines=10> */
.L_x_1:


//--------------------- .nv.constant0.triton_poi_fused_cat_40 --------------------------
	.section	.nv.constant0.triton_poi_fused_cat_40,"a",@progbits
	.sectionflags	@""
	.align	4
.nv.constant0.triton_poi_fused_cat_40:
	.zero		556
